//
// Generated by NVIDIA NVVM Compiler
//
// Compiler Build ID: CL-36424714
// Cuda compilation tools, release 13.0, V13.0.88
// Based on NVVM 20.0.0
//

.version 9.0
.target sm_100
.address_size 64

	// .globl	_Z16blocktilingmultiPfS_S_
.extern .func __assertfail
(
	.param .b64 __assertfail_param_0,
	.param .b64 __assertfail_param_1,
	.param .b32 __assertfail_param_2,
	.param .b64 __assertfail_param_3,
	.param .b64 __assertfail_param_4
)
;
.global .align 1 .b8 __unnamed_1[49] = {118, 111, 105, 100, 32, 98, 108, 111, 99, 107, 116, 105, 108, 105, 110, 103, 109, 117, 108, 116, 105, 40, 102, 108, 111, 97, 116, 32, 42, 44, 32, 102, 108, 111, 97, 116, 32, 42, 44, 32, 102, 108, 111, 97, 116, 32, 42, 41};
// _ZZ16blocktilingmultiPfS_S_E5tileA has been demoted
// _ZZ16blocktilingmultiPfS_S_E5tileB has been demoted
.global .align 1 .b8 $str[34] = {110, 117, 109, 84, 104, 114, 101, 97, 100, 115, 66, 108, 111, 99, 107, 116, 105, 108, 101, 32, 61, 61, 32, 98, 108, 111, 99, 107, 68, 105, 109, 46, 120};
.global .align 1 .b8 $str$1[27] = {47, 116, 109, 112, 47, 115, 97, 115, 115, 95, 99, 117, 95, 120, 49, 50, 98, 50, 120, 97, 95, 47, 107, 46, 99, 117};

.visible .entry _Z16blocktilingmultiPfS_S_(
	.param .u64 .ptr .align 1 _Z16blocktilingmultiPfS_S__param_0,
	.param .u64 .ptr .align 1 _Z16blocktilingmultiPfS_S__param_1,
	.param .u64 .ptr .align 1 _Z16blocktilingmultiPfS_S__param_2
)
{
	.reg .pred 	%p<3>;
	.reg .b32 	%r<40>;
	.reg .b32 	%f<132>;
	.reg .b64 	%rd<33>;
	// demoted variable
	.shared .align 4 .b8 _ZZ16blocktilingmultiPfS_S_E5tileA[1024];
	// demoted variable
	.shared .align 4 .b8 _ZZ16blocktilingmultiPfS_S_E5tileB[1024];
	ld.param.u64 	%rd7, [_Z16blocktilingmultiPfS_S__param_0];
	ld.param.u64 	%rd8, [_Z16blocktilingmultiPfS_S__param_1];
	mov.u32 	%r4, %ntid.x;
	setp.eq.s32 	%p1, %r4, 256;
	@%p1 bra 	$L__BB0_2;
	mov.u64 	%rd10, $str;
	cvta.global.u64 	%rd11, %rd10;
	mov.u64 	%rd12, $str$1;
	cvta.global.u64 	%rd13, %rd12;
	mov.u64 	%rd14, __unnamed_1;
	cvta.global.u64 	%rd15, %rd14;
	{ // callseq 0, 0
	.param .b64 param0;
	st.param.b64 	[param0], %rd11;
	.param .b64 param1;
	st.param.b64 	[param1], %rd13;
	.param .b32 param2;
	st.param.b32 	[param2], 321;
	.param .b64 param3;
	st.param.b64 	[param3], %rd15;
	.param .b64 param4;
	st.param.b64 	[param4], 1;
	call.uni 
	__assertfail, 
	(
	param0, 
	param1, 
	param2, 
	param3, 
	param4
	);
	} // callseq 0
$L__BB0_2:
	mov.u32 	%r6, %tid.x;
	mov.u32 	%r7, %ctaid.y;
	mul.lo.s32 	%r8, %r7, 393216;
	mov.u32 	%r9, %ctaid.x;
	shl.b32 	%r10, %r9, 6;
	shr.u32 	%r11, %r6, 2;
	and.b32  	%r12, %r6, 3;
	shr.u32 	%r13, %r6, 6;
	and.b32  	%r14, %r6, 63;
	mul.lo.s32 	%r15, %r11, 6144;
	or.b32  	%r16, %r15, %r12;
	mul.lo.s32 	%r17, %r13, 6144;
	or.b32  	%r18, %r17, %r14;
	shl.b32 	%r19, %r6, 2;
	and.b32  	%r1, %r19, 60;
	mul.wide.u32 	%rd16, %r8, 4;
	mul.wide.u32 	%rd17, %r16, 4;
	add.s64 	%rd18, %rd16, %rd17;
	cvta.to.global.u64 	%rd19, %rd7;
	add.s64 	%rd32, %rd19, %rd18;
	mul.wide.u32 	%rd20, %r10, 4;
	mul.wide.u32 	%rd21, %r18, 4;
	add.s64 	%rd22, %rd20, %rd21;
	cvta.to.global.u64 	%rd23, %rd8;
	add.s64 	%rd31, %rd23, %rd22;
	mov.b32 	%r39, 0;
	mov.f32 	%f116, 0f00000000;
	mov.u32 	%r21, _ZZ16blocktilingmultiPfS_S_E5tileA;
	add.s32 	%r23, %r21, %r19;
	mov.u32 	%r24, _ZZ16blocktilingmultiPfS_S_E5tileB;
	mov.f32 	%f117, %f116;
	mov.f32 	%f118, %f116;
	mov.f32 	%f119, %f116;
	mov.f32 	%f120, %f116;
	mov.f32 	%f121, %f116;
	mov.f32 	%f122, %f116;
	mov.f32 	%f123, %f116;
	mov.f32 	%f124, %f116;
	mov.f32 	%f125, %f116;
	mov.f32 	%f126, %f116;
	mov.f32 	%f127, %f116;
	mov.f32 	%f128, %f116;
	mov.f32 	%f129, %f116;
	mov.f32 	%f130, %f116;
	mov.f32 	%f131, %f116;
$L__BB0_3:
	ld.global.f32 	%f34, [%rd32];
	st.shared.f32 	[%r23], %f34;
	ld.global.f32 	%f35, [%rd31];
	add.s32 	%r25, %r24, %r19;
	st.shared.f32 	[%r25], %f35;
	bar.sync 	0;
	and.b32  	%r26, %r19, 4032;
	add.s32 	%r27, %r21, %r26;
	ld.shared.f32 	%f36, [%r27];
	ld.shared.f32 	%f37, [%r27+16];
	ld.shared.f32 	%f38, [%r27+32];
	ld.shared.f32 	%f39, [%r27+48];
	shl.b32 	%r28, %r1, 2;
	add.s32 	%r29, %r24, %r28;
	ld.shared.f32 	%f40, [%r29];
	ld.shared.f32 	%f41, [%r29+4];
	ld.shared.f32 	%f42, [%r29+8];
	ld.shared.f32 	%f43, [%r29+12];
	fma.rn.f32 	%f44, %f36, %f40, %f123;
	fma.rn.f32 	%f45, %f36, %f41, %f122;
	fma.rn.f32 	%f46, %f36, %f42, %f121;
	fma.rn.f32 	%f47, %f36, %f43, %f120;
	fma.rn.f32 	%f48, %f37, %f40, %f119;
	fma.rn.f32 	%f49, %f37, %f41, %f118;
	fma.rn.f32 	%f50, %f37, %f42, %f117;
	fma.rn.f32 	%f51, %f37, %f43, %f116;
	fma.rn.f32 	%f52, %f38, %f40, %f124;
	fma.rn.f32 	%f53, %f38, %f41, %f125;
	fma.rn.f32 	%f54, %f38, %f42, %f126;
	fma.rn.f32 	%f55, %f38, %f43, %f127;
	fma.rn.f32 	%f56, %f39, %f40, %f128;
	fma.rn.f32 	%f57, %f39, %f41, %f129;
	fma.rn.f32 	%f58, %f39, %f42, %f130;
	fma.rn.f32 	%f59, %f39, %f43, %f131;
	ld.shared.f32 	%f60, [%r27+4];
	ld.shared.f32 	%f61, [%r27+20];
	ld.shared.f32 	%f62, [%r27+36];
	ld.shared.f32 	%f63, [%r27+52];
	ld.shared.f32 	%f64, [%r29+256];
	ld.shared.f32 	%f65, [%r29+260];
	ld.shared.f32 	%f66, [%r29+264];
	ld.shared.f32 	%f67, [%r29+268];
	fma.rn.f32 	%f68, %f60, %f64, %f44;
	fma.rn.f32 	%f69, %f60, %f65, %f45;
	fma.rn.f32 	%f70, %f60, %f66, %f46;
	fma.rn.f32 	%f71, %f60, %f67, %f47;
	fma.rn.f32 	%f72, %f61, %f64, %f48;
	fma.rn.f32 	%f73, %f61, %f65, %f49;
	fma.rn.f32 	%f74, %f61, %f66, %f50;
	fma.rn.f32 	%f75, %f61, %f67, %f51;
	fma.rn.f32 	%f76, %f62, %f64, %f52;
	fma.rn.f32 	%f77, %f62, %f65, %f53;
	fma.rn.f32 	%f78, %f62, %f66, %f54;
	fma.rn.f32 	%f79, %f62, %f67, %f55;
	fma.rn.f32 	%f80, %f63, %f64, %f56;
	fma.rn.f32 	%f81, %f63, %f65, %f57;
	fma.rn.f32 	%f82, %f63, %f66, %f58;
	fma.rn.f32 	%f83, %f63, %f67, %f59;
	ld.shared.f32 	%f84, [%r27+8];
	ld.shared.f32 	%f85, [%r27+24];
	ld.shared.f32 	%f86, [%r27+40];
	ld.shared.f32 	%f87, [%r27+56];
	ld.shared.f32 	%f88, [%r29+512];
	ld.shared.f32 	%f89, [%r29+516];
	ld.shared.f32 	%f90, [%r29+520];
	ld.shared.f32 	%f91, [%r29+524];
	fma.rn.f32 	%f92, %f84, %f88, %f68;
	fma.rn.f32 	%f93, %f84, %f89, %f69;
	fma.rn.f32 	%f94, %f84, %f90, %f70;
	fma.rn.f32 	%f95, %f84, %f91, %f71;
	fma.rn.f32 	%f96, %f85, %f88, %f72;
	fma.rn.f32 	%f97, %f85, %f89, %f73;
	fma.rn.f32 	%f98, %f85, %f90, %f74;
	fma.rn.f32 	%f99, %f85, %f91, %f75;
	fma.rn.f32 	%f100, %f86, %f88, %f76;
	fma.rn.f32 	%f101, %f86, %f89, %f77;
	fma.rn.f32 	%f102, %f86, %f90, %f78;
	fma.rn.f32 	%f103, %f86, %f91, %f79;
	fma.rn.f32 	%f104, %f87, %f88, %f80;
	fma.rn.f32 	%f105, %f87, %f89, %f81;
	fma.rn.f32 	%f106, %f87, %f90, %f82;
	fma.rn.f32 	%f107, %f87, %f91, %f83;
	ld.shared.f32 	%f108, [%r27+12];
	ld.shared.f32 	%f109, [%r27+28];
	ld.shared.f32 	%f110, [%r27+44];
	ld.shared.f32 	%f111, [%r27+60];
	ld.shared.f32 	%f112, [%r29+768];
	ld.shared.f32 	%f113, [%r29+772];
	ld.shared.f32 	%f114, [%r29+776];
	ld.shared.f32 	%f115, [%r29+780];
	fma.rn.f32 	%f123, %f108, %f112, %f92;
	fma.rn.f32 	%f122, %f108, %f113, %f93;
	fma.rn.f32 	%f121, %f108, %f114, %f94;
	fma.rn.f32 	%f120, %f108, %f115, %f95;
	fma.rn.f32 	%f119, %f109, %f112, %f96;
	fma.rn.f32 	%f118, %f109, %f113, %f97;
	fma.rn.f32 	%f117, %f109, %f114, %f98;
	fma.rn.f32 	%f116, %f109, %f115, %f99;
	fma.rn.f32 	%f124, %f110, %f112, %f100;
	fma.rn.f32 	%f125, %f110, %f113, %f101;
	fma.rn.f32 	%f126, %f110, %f114, %f102;
	fma.rn.f32 	%f127, %f110, %f115, %f103;
	fma.rn.f32 	%f128, %f111, %f112, %f104;
	fma.rn.f32 	%f129, %f111, %f113, %f105;
	fma.rn.f32 	%f130, %f111, %f114, %f106;
	fma.rn.f32 	%f131, %f111, %f115, %f107;
	bar.sync 	0;
	add.s32 	%r3, %r39, 4;
	add.s64 	%rd32, %rd32, 16;
	add.s64 	%rd31, %rd31, 98304;
	setp.lt.u32 	%p2, %r39, 6140;
	mov.u32 	%r39, %r3;
	@%p2 bra 	$L__BB0_3;
	ld.param.u64 	%rd30, [_Z16blocktilingmultiPfS_S__param_2];
	mov.u32 	%r30, %ctaid.y;
	mov.u32 	%r31, %ctaid.x;
	shl.b32 	%r32, %r31, 6;
	mad.lo.s32 	%r33, %r30, 393216, %r32;
	cvt.u64.u32 	%rd24, %r33;
	cvta.to.global.u64 	%rd25, %rd30;
	mov.u32 	%r34, %tid.x;
	shr.u32 	%r35, %r34, 2;
	and.b32  	%r36, %r35, 252;
	mul.lo.s32 	%r37, %r36, 6144;
	or.b32  	%r38, %r37, %r1;
	cvt.u64.u32 	%rd26, %r38;
	add.s64 	%rd27, %rd26, %rd24;
	shl.b64 	%rd28, %rd27, 2;
	add.s64 	%rd29, %rd25, %rd28;
	st.global.f32 	[%rd29], %f123;
	st.global.f32 	[%rd29+4], %f122;
	st.global.f32 	[%rd29+8], %f121;
	st.global.f32 	[%rd29+12], %f120;
	st.global.f32 	[%rd29+24576], %f119;
	st.global.f32 	[%rd29+24580], %f118;
	st.global.f32 	[%rd29+24584], %f117;
	st.global.f32 	[%rd29+24588], %f116;
	st.global.f32 	[%rd29+49152], %f124;
	st.global.f32 	[%rd29+49156], %f125;
	st.global.f32 	[%rd29+49160], %f126;
	st.global.f32 	[%rd29+49164], %f127;
	st.global.f32 	[%rd29+73728], %f128;
	st.global.f32 	[%rd29+73732], %f129;
	st.global.f32 	[%rd29+73736], %f130;
	st.global.f32 	[%rd29+73740], %f131;
	ret;

}


// ===== COMPILED SASS (sm_100) =====

	.target	sm_100

	.elftype	@"ET_EXEC"


//--------------------- .note.nv.tkinfo           --------------------------
	.section	.note.nv.tkinfo,"",@"SHT_NOTE"
	.sectionflags	@"SHF_NOTE_NV_TKINFO"
	.tkinfo
        /*0018*/ 	.word	0x00000002
        /*0030*/ 	.string	""
        /*0030*/ 	.string	"ptxas"
        /*0030*/ 	.string	"Cuda compilation tools, release 13.0, V13.0.88"
        /*0030*/ 	.string	"Build cuda_13.0.r13.0/compiler.36424714_0"
        /*0030*/ 	.string	"-arch sm_100 -m 64 "



//--------------------- .note.nv.cuinfo           --------------------------
	.section	.note.nv.cuinfo,"",@"SHT_NOTE"
	.sectionflags	@"SHF_NOTE_NV_CUINFO"
        /*0018*/ 	.short	0x0002
        /*001a*/ 	.short	0x0064
        /*001c*/ 	.short	0x0082
	.zero		2


//--------------------- .nv.info                  --------------------------
	.section	.nv.info,"",@"SHT_CUDA_INFO"
	.align	4


	//----- nvinfo : EIATTR_REGCOUNT
	.align		4
        /*0000*/ 	.byte	0x04, 0x2f
        /*0002*/ 	.short	(.L_4 - .L_3)
	.align		4
.L_3:
        /*0004*/ 	.word	index@(_Z16blocktilingmultiPfS_S_)
        /*0008*/ 	.word	0x00000038


	//----- nvinfo : EIATTR_FRAME_SIZE
	.align		4
.L_4:
        /*000c*/ 	.byte	0x04, 0x11
        /*000e*/ 	.short	(.L_6 - .L_5)
	.align		4
.L_5:
        /*0010*/ 	.word	index@(_Z16blocktilingmultiPfS_S_)
        /*0014*/ 	.word	0x00000000


	//----- nvinfo : EIATTR_MIN_STACK_SIZE
	.align		4
.L_6:
        /*0018*/ 	.byte	0x04, 0x12
        /*001a*/ 	.short	(.L_8 - .L_7)
	.align		4
.L_7:
        /*001c*/ 	.word	index@(_Z16blocktilingmultiPfS_S_)
        /*0020*/ 	.word	0x00000000
.L_8:


//--------------------- .nv.compat                --------------------------
	.section	.nv.compat,"",@"SHT_CUDA_COMPAT_INFO"
	.align	4
        /*0000*/ 	.byte	0x02, 0x09, 0x00, 0x00, 0x02, 0x02, 0x01, 0x00, 0x02, 0x05, 0x05, 0x00, 0x03, 0x07, 0x01, 0x01
        /*0010*/ 	.byte	0x02, 0x03, 0x00, 0x00, 0x02, 0x06, 0x01, 0x00, 0x04, 0x0b, 0x08, 0x00, 0x09, 0x00, 0x00, 0x00
        /*0020*/ 	.byte	0x00, 0x00, 0x00, 0x00


//--------------------- .nv.info._Z16blocktilingmultiPfS_S_ --------------------------
	.section	.nv.info._Z16blocktilingmultiPfS_S_,"",@"SHT_CUDA_INFO"
	.sectionflags	@""
	.align	4


	//----- nvinfo : EIATTR_CUDA_API_VERSION
	.align		4
        /*0000*/ 	.byte	0x04, 0x37
        /*0002*/ 	.short	(.L_10 - .L_9)
.L_9:
        /*0004*/ 	.word	0x00000082


	//----- nvinfo : EIATTR_KPARAM_INFO
	.align		4
.L_10:
        /*0008*/ 	.byte	0x04, 0x17
        /*000a*/ 	.short	(.L_12 - .L_11)
.L_11:
        /*000c*/ 	.word	0x00000000
        /*0010*/ 	.short	0x0002
        /*0012*/ 	.short	0x0010
        /*0014*/ 	.byte	0x00, 0xf5, 0x21, 0x00


	//----- nvinfo : EIATTR_KPARAM_INFO
	.align		4
.L_12:
        /*0018*/ 	.byte	0x04, 0x17
        /*001a*/ 	.short	(.L_14 - .L_13)
.L_13:
        /*001c*/ 	.word	0x00000000
        /*0020*/ 	.short	0x0001
        /*0022*/ 	.short	0x0008
        /*0024*/ 	.byte	0x00, 0xf5, 0x21, 0x00


	//----- nvinfo : EIATTR_KPARAM_INFO
	.align		4
.L_14:
        /*0028*/ 	.byte	0x04, 0x17
        /*002a*/ 	.short	(.L_16 - .L_15)
.L_15:
        /*002c*/ 	.word	0x00000000
        /*0030*/ 	.short	0x0000
        /*0032*/ 	.short	0x0000
        /*0034*/ 	.byte	0x00, 0xf5, 0x21, 0x00


	//----- nvinfo : EIATTR_SPARSE_MMA_MASK
	.align		4
.L_16:
        /*0038*/ 	.byte	0x03, 0x50
        /*003a*/ 	.short	0x0000


	//----- nvinfo : EIATTR_MAXREG_COUNT
	.align		4
        /*003c*/ 	.byte	0x03, 0x1b
        /*003e*/ 	.short	0x00ff


	//----- nvinfo : EIATTR_NUM_BARRIERS
	.align		4
        /*0040*/ 	.byte	0x02, 0x4c
        /*0042*/ 	.byte	0x01
	.zero		1


	//----- nvinfo : EIATTR_EXTERNS
	.align		4
        /*0044*/ 	.byte	0x04, 0x0f
        /*0046*/ 	.short	(.L_18 - .L_17)


	//   ....[0]....
	.align		4
.L_17:
        /*0048*/ 	.word	index@(__assertfail)


	//----- nvinfo : EIATTR_MERCURY_ISA_VERSION
	.align		4
.L_18:
        /*004c*/ 	.byte	0x03, 0x5f
        /*004e*/ 	.short	0x0101


	//----- nvinfo : EIATTR_VRC_CTA_INIT_COUNT
	.align		4
        /*0050*/ 	.byte	0x02, 0x4a
	.zero		1
	.zero		1


	//----- nvinfo : EIATTR_SYSCALL_OFFSETS
	.align		4
        /*0054*/ 	.byte	0x04, 0x46
        /*0056*/ 	.short	(.L_20 - .L_19)


	//   ....[0]....
.L_19:
        /*0058*/ 	.word	0x00000130


	//----- nvinfo : EIATTR_EXIT_INSTR_OFFSETS
	.align		4
.L_20:
        /*005c*/ 	.byte	0x04, 0x1c
        /*005e*/ 	.short	(.L_22 - .L_21)


	//   ....[0]....
.L_21:
        /*0060*/ 	.word	0x00000d80


	//----- nvinfo : EIATTR_CBANK_PARAM_SIZE
	.align		4
.L_22:
        /*0064*/ 	.byte	0x03, 0x19
        /*0066*/ 	.short	0x0018


	//----- nvinfo : EIATTR_PARAM_CBANK
	.align		4
        /*0068*/ 	.byte	0x04, 0x0a
        /*006a*/ 	.short	(.L_24 - .L_23)
	.align		4
.L_23:
        /*006c*/ 	.word	index@(.nv.constant0._Z16blocktilingmultiPfS_S_)
        /*0070*/ 	.short	0x0380
        /*0072*/ 	.short	0x0018


	//----- nvinfo : EIATTR_SW_WAR
	.align		4
.L_24:
        /*0074*/ 	.byte	0x04, 0x36
        /*0076*/ 	.short	(.L_26 - .L_25)
.L_25:
        /*0078*/ 	.word	0x00000008
.L_26:


//--------------------- .nv.callgraph             --------------------------
	.section	.nv.callgraph,"",@"SHT_CUDA_CALLGRAPH"
	.align	4
	.sectionentsize	8
	.align		4
        /*0000*/ 	.word	0x00000000
	.align		4
        /*0004*/ 	.word	0xffffffff
	.align		4
        /*0008*/ 	.word	index@(_Z16blocktilingmultiPfS_S_)
	.align		4
        /*000c*/ 	.word	index@(__assertfail)
	.align		4
        /*0010*/ 	.word	0x00000000
	.align		4
        /*0014*/ 	.word	0xfffffffe
	.align		4
        /*0018*/ 	.word	0x00000000
	.align		4
        /*001c*/ 	.word	0xfffffffd
	.align		4
        /*0020*/ 	.word	0x00000000
	.align		4
        /*0024*/ 	.word	0xfffffffc


//--------------------- .nv.constant4             --------------------------
	.section	.nv.constant4,"a",@progbits
	.align	8
	.align		8
.nv.constant4:
        /*0000*/ 	.dword	__assertfail
	.align		8
        /*0008*/ 	.dword	__unnamed_1
	.align		8
        /*0010*/ 	.dword	$str
	.align		8
        /*0018*/ 	.dword	$str$1


//--------------------- .text._Z16blocktilingmultiPfS_S_ --------------------------
	.section	.text._Z16blocktilingmultiPfS_S_,"ax",@progbits
	.align	128
        .global         _Z16blocktilingmultiPfS_S_
        .type           _Z16blocktilingmultiPfS_S_,@function
        .size           _Z16blocktilingmultiPfS_S_,(.L_x_3 - _Z16blocktilingmultiPfS_S_)
        .other          _Z16blocktilingmultiPfS_S_,@"STO_CUDA_ENTRY STV_DEFAULT"
_Z16blocktilingmultiPfS_S_:
.text._Z16blocktilingmultiPfS_S_:
[----:B------:R-:W0:Y:S01]  /*0000*/  LDC R1, c[0x0][0x37c] ;  /* 0x0000df00ff017b82 */ /* 0x000e220000000800 */
[----:B------:R-:W1:Y:S02]  /*0010*/  LDCU UR4, c[0x0][0x360] ;  /* 0x00006c00ff0477ac */ /* 0x000e640008000800 */
[----:B-1----:R-:W-:-:S09]  /*0020*/  UISETP.NE.AND UP0, UPT, UR4, 0x100, UPT ;  /* 0x000001000400788c */ /* 0x002fd2000bf05270 */
[----:B------:R-:W-:Y:S05]  /*0030*/  BRA.U !UP0, `(.L_x_0) ;  /* 0x0000000108407547 */ /* 0x000fea000b800000 */
[----:B------:R-:W-:Y:S01]  /*0040*/  MOV R0, 0x0 ;  /* 0x0000000000007802 */ /* 0x000fe20000000f00 */
[----:B------:R-:W1:Y:S01]  /*0050*/  LDCU.64 UR4, c[0x4][0x10] ;  /* 0x01000200ff0477ac */ /* 0x000e620008000a00 */
[----:B------:R-:W-:Y:S01]  /*0060*/  HFMA2 R8, -RZ, RZ, 0, 1.9133090972900390625e-05 ;  /* 0x00000141ff087431 */ /* 0x000fe200000001ff */
[----:B------:R-:W-:Y:S01]  /*0070*/  MOV R12, 0x1 ;  /* 0x00000001000c7802 */ /* 0x000fe20000000f00 */
[----:B------:R2:W3:Y:S01]  /*0080*/  LDC.64 R2, c[0x4][R0] ;  /* 0x0100000000027b82 */ /* 0x0004e20000000a00 */
[----:B------:R-:W4:Y:S01]  /*0090*/  LDCU.64 UR6, c[0x4][0x18] ;  /* 0x01000300ff0677ac */ /* 0x000f220008000a00 */
[----:B------:R-:W-:Y:S01]  /*00a0*/  IMAD.MOV.U32 R13, RZ, RZ, RZ ;  /* 0x000000ffff0d7224 */ /* 0x000fe200078e00ff */
[----:B------:R-:W5:Y:S01]  /*00b0*/  LDCU.64 UR8, c[0x4][0x8] ;  /* 0x01000100ff0877ac */ /* 0x000f620008000a00 */
[----:B-1----:R-:W-:Y:S01]  /*00c0*/  MOV R4, UR4 ;  /* 0x0000000400047c02 */ /* 0x002fe20008000f00 */
[----:B------:R-:W-:Y:S01]  /*00d0*/  IMAD.U32 R5, RZ, RZ, UR5 ;  /* 0x00000005ff057e24 */ /* 0x000fe2000f8e00ff */
[----:B----4-:R-:W-:Y:S01]  /*00e0*/  MOV R6, UR6 ;  /* 0x0000000600067c02 */ /* 0x010fe20008000f00 */
[----:B------:R-:W-:Y:S01]  /*00f0*/  IMAD.U32 R7, RZ, RZ, UR7 ;  /* 0x00000007ff077e24 */ /* 0x000fe2000f8e00ff */
[----:B-----5:R-:W-:Y:S01]  /*0100*/  MOV R10, UR8 ;  /* 0x00000008000a7c02 */ /* 0x020fe20008000f00 */
[----:B--2---:R-:W-:-:S07]  /*0110*/  IMAD.U32 R11, RZ, RZ, UR9 ;  /* 0x00000009ff0b7e24 */ /* 0x004fce000f8e00ff */
[----:B------:R-:W-:-:S07]  /*0120*/  LEPC R20, `(.L_x_0) ;  /* 0x000000001014794e */ /* 0x000fce0000000000 */
[----:B0--3--:R-:W-:Y:S05]  /*0130*/  CALL.ABS.NOINC R2 ;  /* 0x0000000002007343 */ /* 0x009fea0003c00000 */
.L_x_0:
[----:B------:R-:W1:Y:S01]  /*0140*/  S2R R38, SR_TID.X ;  /* 0x0000000000267919 */ /* 0x000e620000002100 */
[----:B------:R-:W2:Y:S01]  /*0150*/  LDCU.128 UR4, c[0x0][0x380] ;  /* 0x00007000ff0477ac */ /* 0x000ea20008000c00 */
[----:B------:R-:W3:Y:S01]  /*0160*/  LDC.64 R52, c[0x0][0x358] ;  /* 0x0000d600ff347b82 */ /* 0x000ee20000000a00 */
[----:B------:R-:W-:Y:S01]  /*0170*/  HFMA2 R41, -RZ, RZ, 0, 0 ;  /* 0x00000000ff297431 */ /* 0x000fe200000001ff */
[----:B------:R-:W4:Y:S01]  /*0180*/  S2R R36, SR_CTAID.X ;  /* 0x0000000000247919 */ /* 0x000f220000002500 */
[----:B------:R-:W-:Y:S01]  /*0190*/  HFMA2 R33, -RZ, RZ, 0, 0 ;  /* 0x00000000ff217431 */ /* 0x000fe200000001ff */
[----:B------:R-:W-:Y:S02]  /*01a0*/  CS2R R46, SRZ ;  /* 0x00000000002e7805 */ /* 0x000fe4000001ff00 */
[----:B------:R-:W-:Y:S01]  /*01b0*/  CS2R R44, SRZ ;  /* 0x00000000002c7805 */ /* 0x000fe2000001ff00 */
[----:B------:R-:W5:Y:S01]  /*01c0*/  S2R R37, SR_CTAID.Y ;  /* 0x0000000000257919 */ /* 0x000f620000002600 */
[----:B------:R-:W-:-:S02]  /*01d0*/  CS2R R42, SRZ ;  /* 0x00000000002a7805 */ /* 0x000fc4000001ff00 */
[----:B------:R-:W-:Y:S02]  /*01e0*/  CS2R R48, SRZ ;  /* 0x0000000000307805 */ /* 0x000fe4000001ff00 */
[----:B------:R-:W-:Y:S01]  /*01f0*/  MOV R50, RZ ;  /* 0x000000ff00327202 */ /* 0x000fe20000000f00 */
[----:B------:R-:W0:Y:S01]  /*0200*/  S2R R11, SR_CgaCtaId ;  /* 0x00000000000b7919 */ /* 0x000e220000008800 */
[----:B------:R-:W-:Y:S01]  /*0210*/  IMAD.MOV.U32 R26, RZ, RZ, RZ ;  /* 0x000000ffff1a7224 */ /* 0x000fe200078e00ff */
[----:B------:R-:W-:Y:S02]  /*0220*/  CS2R R24, SRZ ;  /* 0x0000000000187805 */ /* 0x000fe4000001ff00 */
[----:B------:R-:W-:Y:S02]  /*0230*/  CS2R R34, SRZ ;  /* 0x0000000000227805 */ /* 0x000fe4000001ff00 */
[----:B-1----:R-:W-:Y:S02]  /*0240*/  SHF.R.U32.HI R0, RZ, 0x2, R38 ;  /* 0x00000002ff007819 */ /* 0x002fe40000011626 */
[----:B------:R-:W-:-:S02]  /*0250*/  LOP3.LUT R3, R38, 0x3, RZ, 0xc0, !PT ;  /* 0x0000000326037812 */ /* 0x000fc400078ec0ff */
[----:B------:R-:W-:Y:S02]  /*0260*/  SHF.R.U32.HI R2, RZ, 0x6, R38 ;  /* 0x00000006ff027819 */ /* 0x000fe40000011626 */
[----:B------:R-:W-:Y:S01]  /*0270*/  LOP3.LUT R5, R38, 0x3f, RZ, 0xc0, !PT ;  /* 0x0000003f26057812 */ /* 0x000fe200078ec0ff */
[----:B------:R-:W-:Y:S01]  /*0280*/  IMAD R3, R0, 0x1800, R3 ;  /* 0x0000180000037824 */ /* 0x000fe200078e0203 */
[----:B----4-:R-:W-:Y:S01]  /*0290*/  SHF.L.U32 R9, R36, 0x6, RZ ;  /* 0x0000000624097819 */ /* 0x010fe200000006ff */
[----:B-----5:R-:W-:Y:S01]  /*02a0*/  IMAD R7, R37, 0x60000, RZ ;  /* 0x0006000025077824 */ /* 0x020fe200078e02ff */
[----:B------:R-:W-:Y:S01]  /*02b0*/  MOV R0, 0x400 ;  /* 0x0000040000007802 */ /* 0x000fe20000000f00 */
[----:B------:R-:W-:Y:S01]  /*02c0*/  IMAD R5, R2, 0x1800, R5 ;  /* 0x0000180002057824 */ /* 0x000fe200078e0205 */
[----:B------:R-:W-:Y:S01]  /*02d0*/  SHF.L.U32 R38, R38, 0x2, RZ ;  /* 0x0000000226267819 */ /* 0x000fe200000006ff */
[----:B------:R-:W-:-:S03]  /*02e0*/  IMAD.WIDE.U32 R2, R3, 0x4, RZ ;  /* 0x0000000403027825 */ /* 0x000fc600078e00ff */
[----:B------:R-:W-:Y:S01]  /*02f0*/  LOP3.LUT R40, R38, 0x3c, RZ, 0xc0, !PT ;  /* 0x0000003c26287812 */ /* 0x000fe200078ec0ff */
[----:B------:R-:W-:-:S04]  /*0300*/  IMAD.WIDE.U32 R4, R5, 0x4, RZ ;  /* 0x0000000405047825 */ /* 0x000fc800078e00ff */
[----:B------:R-:W-:-:S04]  /*0310*/  IMAD.WIDE.U32 R2, R7, 0x4, R2 ;  /* 0x0000000407027825 */ /* 0x000fc800078e0002 */
[----:B------:R-:W-:Y:S01]  /*0320*/  IMAD.WIDE.U32 R8, R9, 0x4, R4 ;  /* 0x0000000409087825 */ /* 0x000fe200078e0004 */
[C---:B0-----:R-:W-:Y:S02]  /*0330*/  LEA R5, R11.reuse, R0, 0x18 ;  /* 0x000000000b057211 */ /* 0x041fe400078ec0ff */
[----:B------:R-:W-:Y:S01]  /*0340*/  IADD3 R4, PT, PT, R0, 0x400, RZ ;  /* 0x0000040000047810 */ /* 0x000fe20007ffe0ff */
[----:B------:R-:W-:Y:S01]  /*0350*/  IMAD.MOV.U32 R0, RZ, RZ, RZ ;  /* 0x000000ffff007224 */ /* 0x000fe200078e00ff */
[----:B--2---:R-:W-:Y:S01]  /*0360*/  IADD3 R7, P0, PT, R2, UR4, RZ ;  /* 0x0000000402077c10 */ /* 0x004fe2000ff1e0ff */
[----:B------:R-:W-:Y:S01]  /*0370*/  IMAD.IADD R39, R38, 0x1, R5 ;  /* 0x0000000126277824 */ /* 0x000fe200078e0205 */
[----:B------:R-:W-:Y:S02]  /*0380*/  IADD3 R6, P1, PT, R8, UR6, RZ ;  /* 0x0000000608067c10 */ /* 0x000fe4000ff3e0ff */
[----:B------:R-:W-:Y:S02]  /*0390*/  LEA R4, R11, R4, 0x18 ;  /* 0x000000040b047211 */ /* 0x000fe400078ec0ff */
[----:B------:R-:W-:-:S02]  /*03a0*/  IADD3.X R3, PT, PT, R3, UR5, RZ, P0, !PT ;  /* 0x0000000503037c10 */ /* 0x000fc400087fe4ff */
[----:B---3--:R-:W-:-:S07]  /*03b0*/  IADD3.X R2, PT, PT, R9, UR7, RZ, P1, !PT ;  /* 0x0000000709027c10 */ /* 0x008fce0008ffe4ff */
.L_x_1:
[C---:B------:R-:W-:Y:S02]  /*03c0*/  R2UR UR4, R52.reuse ;  /* 0x00000000340472ca */ /* 0x040fe400000e0000 */
[C---:B------:R-:W-:Y:S02]  /*03d0*/  R2UR UR5, R53.reuse ;  /* 0x00000000350572ca */ /* 0x040fe400000e0000 */
[----:B------:R-:W-:Y:S02]  /*03e0*/  R2UR UR6, R52 ;  /* 0x00000000340672ca */ /* 0x000fe400000e0000 */
[----:B------:R-:W-:Y:S02]  /*03f0*/  R2UR UR7, R53 ;  /* 0x00000000350772ca */ /* 0x000fe400000e0000 */
[----:B------:R-:W-:Y:S02]  /*0400*/  MOV R8, R7 ;  /* 0x0000000700087202 */ /* 0x000fe40000000f00 */
[----:B------:R-:W-:-:S05]  /*0410*/  MOV R9, R3 ;  /* 0x0000000300097202 */ /* 0x000fca0000000f00 */
[----:B------:R0:W2:Y:S02]  /*0420*/  LDG.E R16, desc[UR4][R8.64] ;  /* 0x0000000408107981 */ /* 0x0000a4000c1e1900 */
[----:B0-----:R-:W-:Y:S01]  /*0430*/  IMAD.MOV.U32 R8, RZ, RZ, R6 ;  /* 0x000000ffff087224 */ /* 0x001fe200078e0006 */
[----:B------:R-:W-:-:S05]  /*0440*/  MOV R9, R2 ;  /* 0x0000000200097202 */ /* 0x000fca0000000f00 */
[----:B------:R-:W3:Y:S01]  /*0450*/  LDG.E R20, desc[UR6][R8.64] ;  /* 0x0000000608147981 */ /* 0x000ee2000c1e1900 */
[C---:B------:R-:W-:Y:S01]  /*0460*/  IADD3 R21, PT, PT, R38.reuse, R4, RZ ;  /* 0x0000000426157210 */ /* 0x040fe20007ffe0ff */
[----:B------:R-:W-:Y:S05]  /*0470*/  WARPSYNC.ALL ;  /* 0x0000000000007948 */ /* 0x000fea0003800000 */
[----:B------:R-:W-:Y:S01]  /*0480*/  LOP3.LUT R10, R38, 0xfc0, RZ, 0xc0, !PT ;  /* 0x00000fc0260a7812 */ /* 0x000fe200078ec0ff */
[----:B------:R-:W-:Y:S01]  /*0490*/  IMAD R32, R40, 0x4, R4 ;  /* 0x0000000428207824 */ /* 0x000fe200078e0204 */
[----:B------:R-:W-:Y:S02]  /*04a0*/  ISETP.GE.U32.AND P0, PT, R0, 0x17fc, PT ;  /* 0x000017fc0000780c */ /* 0x000fe40003f06070 */
[----:B------:R-:W-:-:S02]  /*04b0*/  IADD3 R27, PT, PT, R5, R10, RZ ;  /* 0x0000000a051b7210 */ /* 0x000fc40007ffe0ff */
[----:B------:R-:W-:Y:S02]  /*04c0*/  IADD3 R7, P1, PT, R7, 0x10, RZ ;  /* 0x0000001007077810 */ /* 0x000fe40007f3e0ff */
[----:B------:R-:W-:Y:S02]  /*04d0*/  IADD3 R6, P2, PT, R6, 0x18000, RZ ;  /* 0x0001800006067810 */ /* 0x000fe40007f5e0ff */
[----:B------:R-:W-:Y:S01]  /*04e0*/  IADD3 R0, PT, PT, R0, 0x4, RZ ;  /* 0x0000000400007810 */ /* 0x000fe20007ffe0ff */
[----:B------:R-:W-:Y:S01]  /*04f0*/  IMAD.X R3, RZ, RZ, R3, P1 ;  /* 0x000000ffff037224 */ /* 0x000fe200008e0603 */
[----:B------:R-:W-:Y:S01]  /*0500*/  IADD3.X R2, PT, PT, RZ, R2, RZ, P2, !PT ;  /* 0x00000002ff027210 */ /* 0x000fe200017fe4ff */
[----:B--2---:R-:W-:Y:S04]  /*0510*/  STS [R39], R16 ;  /* 0x0000001027007388 */ /* 0x004fe80000000800 */
[----:B---3--:R-:W-:Y:S01]  /*0520*/  STS [R21], R20 ;  /* 0x0000001415007388 */ /* 0x008fe20000000800 */
[----:B------:R-:W-:Y:S06]  /*0530*/  BAR.SYNC.DEFER_BLOCKING 0x0 ;  /* 0x0000000000007b1d */ /* 0x000fec0000010000 */
[----:B------:R-:W-:Y:S04]  /*0540*/  LDS.128 R8, [R27] ;  /* 0x000000001b087984 */ /* 0x000fe80000000c00 */
[----:B------:R-:W0:Y:S04]  /*0550*/  LDS.128 R28, [R32] ;  /* 0x00000000201c7984 */ /* 0x000e280000000c00 */
[----:B------:R-:W1:Y:S04]  /*0560*/  LDS.128 R12, [R27+0x10] ;  /* 0x000010001b0c7984 */ /* 0x000e680000000c00 */
[----:B------:R-:W2:Y:S04]  /*0570*/  LDS.128 R16, [R32+0x100] ;  /* 0x0001000020107984 */ /* 0x000ea80000000c00 */
[----:B------:R-:W3:Y:S01]  /*0580*/  LDS.128 R20, [R27+0x20] ;  /* 0x000020001b147984 */ /* 0x000ee20000000c00 */
[C---:B0-----:R-:W-:Y:S01]  /*0590*/  FFMA R50, R8.reuse, R28, R50 ;  /* 0x0000001c08327223 */ /* 0x041fe20000000032 */
[C---:B------:R-:W-:Y:S01]  /*05a0*/  FFMA R49, R8.reuse, R29, R49 ;  /* 0x0000001d08317223 */ /* 0x040fe20000000031 */
[C---:B------:R-:W-:Y:S01]  /*05b0*/  FFMA R41, R8.reuse, R30, R41 ;  /* 0x0000001e08297223 */ /* 0x040fe20000000029 */
[----:B------:R-:W-:Y:S01]  /*05c0*/  FFMA R48, R8, R31, R48 ;  /* 0x0000001f08307223 */ /* 0x000fe20000000030 */
[C---:B-1----:R-:W-:Y:S01]  /*05d0*/  FFMA R42, R12.reuse, R28, R42 ;  /* 0x0000001c0c2a7223 */ /* 0x042fe2000000002a */
[C---:B------:R-:W-:Y:S01]  /*05e0*/  FFMA R43, R12.reuse, R29, R43 ;  /* 0x0000001d0c2b7223 */ /* 0x040fe2000000002b */
[C---:B------:R-:W-:Y:S01]  /*05f0*/  FFMA R44, R12.reuse, R30, R44 ;  /* 0x0000001e0c2c7223 */ /* 0x040fe2000000002c */
[----:B------:R-:W-:Y:S01]  /*0600*/  FFMA R47, R12, R31, R47 ;  /* 0x0000001f0c2f7223 */ /* 0x000fe2000000002f */
[C---:B--2---:R-:W-:Y:S01]  /*0610*/  FFMA R8, R16.reuse, R9, R50 ;  /* 0x0000000910087223 */ /* 0x044fe20000000032 */
[C---:B------:R-:W-:Y:S01]  /*0620*/  FFMA R12, R9.reuse, R17, R49 ;  /* 0x00000011090c7223 */ /* 0x040fe20000000031 */
[-C--:B------:R-:W-:Y:S01]  /*0630*/  FFMA R41, R9, R18.reuse, R41 ;  /* 0x0000001209297223 */ /* 0x080fe20000000029 */
[----:B------:R-:W-:Y:S01]  /*0640*/  FFMA R42, R16, R13, R42 ;  /* 0x0000000d102a7223 */ /* 0x000fe2000000002a */
[C---:B------:R-:W-:Y:S01]  /*0650*/  FFMA R43, R13.reuse, R17, R43 ;  /* 0x000000110d2b7223 */ /* 0x040fe2000000002b */
[----:B------:R-:W-:Y:S01]  /*0660*/  FFMA R44, R13, R18, R44 ;  /* 0x000000120d2c7223 */ /* 0x000fe2000000002c */
[-C--:B------:R-:W-:Y:S01]  /*0670*/  FFMA R9, R9, R19.reuse, R48 ;  /* 0x0000001309097223 */ /* 0x080fe20000000030 */
[----:B------:R-:W-:Y:S01]  /*0680*/  FFMA R13, R13, R19, R47 ;  /* 0x000000130d0d7223 */ /* 0x000fe2000000002f */
[C---:B---3--:R-:W-:Y:S01]  /*0690*/  FFMA R46, R20.reuse, R28, R46 ;  /* 0x0000001c142e7223 */ /* 0x048fe2000000002e */
[C---:B------:R-:W-:Y:S01]  /*06a0*/  FFMA R47, R20.reuse, R29, R26 ;  /* 0x0000001d142f7223 */ /* 0x040fe2000000001a */
[C---:B------:R-:W-:Y:S01]  /*06b0*/  FFMA R48, R20.reuse, R30, R25 ;  /* 0x0000001e14307223 */ /* 0x040fe20000000019 */
[----:B------:R-:W-:Y:S01]  /*06c0*/  FFMA R20, R20, R31, R24 ;  /* 0x0000001f14147223 */ /* 0x000fe20000000018 */
[----:B------:R-:W-:Y:S01]  /*06d0*/  FFMA R46, R16, R21, R46 ;  /* 0x00000015102e7223 */ /* 0x000fe2000000002e */
[----:B------:R-:W0:Y:S01]  /*06e0*/  LDS.128 R24, [R27+0x30] ;  /* 0x000030001b187984 */ /* 0x000e220000000c00 */
[C---:B------:R-:W-:Y:S01]  /*06f0*/  FFMA R47, R21.reuse, R17, R47 ;  /* 0x00000011152f7223 */ /* 0x040fe2000000002f */
[C---:B------:R-:W-:Y:S01]  /*0700*/  FFMA R48, R21.reuse, R18, R48 ;  /* 0x0000001215307223 */ /* 0x040fe20000000030 */
[----:B------:R-:W-:Y:S01]  /*0710*/  FFMA R20, R21, R19, R20 ;  /* 0x0000001315147223 */ /* 0x000fe20000000014 */
[C---:B0-----:R-:W-:Y:S01]  /*0720*/  FFMA R49, R24.reuse, R28, R45 ;  /* 0x0000001c18317223 */ /* 0x041fe2000000002d */
        /* <DEDUP_REMOVED lines=8> */
[----:B------:R-:W1:Y:S01]  /*07b0*/  LDS.128 R32, [R32+0x300] ;  /* 0x0003000020207984 */ /* 0x000e620000000c00 */
[----:B0-----:R-:W-:Y:S01]  /*07c0*/  FFMA R8, R28, R10, R8 ;  /* 0x0000000a1c087223 */ /* 0x001fe20000000008 */
[C---:B------:R-:W-:Y:S01]  /*07d0*/  FFMA R12, R10.reuse, R29, R12 ;  /* 0x0000001d0a0c7223 */ /* 0x040fe2000000000c */
[C---:B------:R-:W-:Y:S01]  /*07e0*/  FFMA R41, R10.reuse, R30, R41 ;  /* 0x0000001e0a297223 */ /* 0x040fe20000000029 */
[----:B------:R-:W-:Y:S01]  /*07f0*/  FFMA R9, R10, R31, R9 ;  /* 0x0000001f0a097223 */ /* 0x000fe20000000009 */
[----:B------:R-:W-:Y:S01]  /*0800*/  FFMA R42, R28, R14, R42 ;  /* 0x0000000e1c2a7223 */ /* 0x000fe2000000002a */
        /* <DEDUP_REMOVED lines=11> */
[C---:B-1----:R-:W-:Y:S01]  /*08c0*/  FFMA R49, R11.reuse, R33, R12 ;  /* 0x000000210b317223 */ /* 0x042fe2000000000c */
[CC--:B------:R-:W-:Y:S01]  /*08d0*/  FFMA R41, R11.reuse, R34.reuse, R41 ;  /* 0x000000220b297223 */ /* 0x0c0fe20000000029 */
[----:B------:R-:W-:Y:S01]  /*08e0*/  FFMA R48, R11, R35, R9 ;  /* 0x000000230b307223 */ /* 0x000fe20000000009 */
[C---:B------:R-:W-:Y:S01]  /*08f0*/  FFMA R43, R15.reuse, R33, R43 ;  /* 0x000000210f2b7223 */ /* 0x040fe2000000002b */
[CC--:B------:R-:W-:Y:S01]  /*0900*/  FFMA R44, R15.reuse, R34.reuse, R44 ;  /* 0x000000220f2c7223 */ /* 0x0c0fe2000000002c */
[----:B------:R-:W-:Y:S01]  /*0910*/  FFMA R47, R15, R35, R13 ;  /* 0x000000230f2f7223 */ /* 0x000fe2000000000d */
[C---:B------:R-:W-:Y:S01]  /*0920*/  FFMA R26, R23.reuse, R33, R10 ;  /* 0x00000021171a7223 */ /* 0x040fe2000000000a */
[CC--:B------:R-:W-:Y:S01]  /*0930*/  FFMA R25, R23.reuse, R34.reuse, R25 ;  /* 0x0000002217197223 */ /* 0x0c0fe20000000019 */
[----:B------:R-:W-:Y:S01]  /*0940*/  FFMA R24, R23, R35, R20 ;  /* 0x0000002317187223 */ /* 0x000fe20000000014 */
[C---:B------:R-:W-:Y:S01]  /*0950*/  FFMA R50, R32.reuse, R11, R8 ;  /* 0x0000000b20327223 */ /* 0x040fe20000000008 */
[C---:B------:R-:W-:Y:S01]  /*0960*/  FFMA R42, R32.reuse, R15, R42 ;  /* 0x0000000f202a7223 */ /* 0x040fe2000000002a */
[C---:B------:R-:W-:Y:S01]  /*0970*/  FFMA R46, R32.reuse, R23, R46 ;  /* 0x00000017202e7223 */ /* 0x040fe2000000002e */
[----:B------:R-:W-:Y:S01]  /*0980*/  FFMA R45, R32, R27, R28 ;  /* 0x0000001b202d7223 */ /* 0x000fe2000000001c */
[C---:B------:R-:W-:Y:S01]  /*0990*/  FFMA R33, R27.reuse, R33, R29 ;  /* 0x000000211b217223 */ /* 0x040fe2000000001d */
[C---:B------:R-:W-:Y:S01]  /*09a0*/  FFMA R34, R27.reuse, R34, R30 ;  /* 0x000000221b227223 */ /* 0x040fe2000000001e */
[----:B------:R-:W-:Y:S01]  /*09b0*/  FFMA R35, R27, R35, R14 ;  /* 0x000000231b237223 */ /* 0x000fe2000000000e */
[----:B------:R-:W-:Y:S06]  /*09c0*/  BAR.SYNC.DEFER_BLOCKING 0x0 ;  /* 0x0000000000007b1d */ /* 0x000fec0000010000 */
[----:B------:R-:W-:Y:S05]  /*09d0*/  @!P0 BRA `(.L_x_1) ;  /* 0xfffffff800788947 */ /* 0x000fea000383ffff */
[----:B------:R-:W0:Y:S01]  /*09e0*/  S2R R0, SR_TID.X ;  /* 0x0000000000007919 */ /* 0x000e220000002100 */
[----:B------:R-:W1:Y:S01]  /*09f0*/  LDCU.64 UR4, c[0x0][0x390] ;  /* 0x00007200ff0477ac */ /* 0x000e620008000a00 */
[----:B------:R-:W-:Y:S01]  /*0a00*/  IMAD R36, R37, 0x1800, R36 ;  /* 0x0000180025247824 */ /* 0x000fe200078e0224 */
[C---:B------:R-:W-:Y:S02]  /*0a10*/  R2UR UR6, R52.reuse ;  /* 0x00000000340672ca */ /* 0x040fe400000e0000 */
[C---:B------:R-:W-:Y:S02]  /*0a20*/  R2UR UR7, R53.reuse ;  /* 0x00000000350772ca */ /* 0x040fe400000e0000 */
[C---:B------:R-:W-:Y:S02]  /*0a30*/  R2UR UR8, R52.reuse ;  /* 0x00000000340872ca */ /* 0x040fe400000e0000 */
[----:B------:R-:W-:Y:S02]  /*0a40*/  R2UR UR9, R53 ;  /* 0x00000000350972ca */ /* 0x000fe400000e0000 */
[----:B------:R-:W-:-:S02]  /*0a50*/  R2UR UR10, R52 ;  /* 0x00000000340a72ca */ /* 0x000fc400000e0000 */
[C---:B------:R-:W-:Y:S02]  /*0a60*/  R2UR UR11, R53.reuse ;  /* 0x00000000350b72ca */ /* 0x040fe400000e0000 */
        /* <DEDUP_REMOVED lines=8> */
[----:B------:R-:W-:Y:S02]  /*0af0*/  R2UR UR20, R52 ;  /* 0x00000000341472ca */ /* 0x000fe400000e0000 */
[----:B0-----:R-:W-:Y:S02]  /*0b00*/  SHF.R.U32.HI R0, RZ, 0x2, R0 ;  /* 0x00000002ff007819 */ /* 0x001fe40000011600 */
[----:B------:R-:W-:-:S02]  /*0b10*/  R2UR UR21, R53 ;  /* 0x00000000351572ca */ /* 0x000fc400000e0000 */
[----:B------:R-:W-:Y:S02]  /*0b20*/  LOP3.LUT R3, R0, 0xfc, RZ, 0xc0, !PT ;  /* 0x000000fc00037812 */ /* 0x000fe400078ec0ff */
[C---:B------:R-:W-:Y:S02]  /*0b30*/  R2UR UR22, R52.reuse ;  /* 0x00000000341672ca */ /* 0x040fe400000e0000 */
[----:B------:R-:W-:Y:S01]  /*0b40*/  R2UR UR23, R53 ;  /* 0x00000000351772ca */ /* 0x000fe200000e0000 */
[----:B------:R-:W-:Y:S01]  /*0b50*/  IMAD R3, R3, 0x1800, R40 ;  /* 0x0000180003037824 */ /* 0x000fe200078e0228 */
[----:B------:R-:W-:Y:S02]  /*0b60*/  R2UR UR24, R52 ;  /* 0x00000000341872ca */ /* 0x000fe400000e0000 */
[----:B------:R-:W-:Y:S02]  /*0b70*/  R2UR UR25, R53 ;  /* 0x00000000351972ca */ /* 0x000fe400000e0000 */
[----:B------:R-:W-:-:S02]  /*0b80*/  LEA R3, P0, R36, R3, 0x6 ;  /* 0x0000000324037211 */ /* 0x000fc400078030ff */
[C---:B------:R-:W-:Y:S02]  /*0b90*/  R2UR UR26, R52.reuse ;  /* 0x00000000341a72ca */ /* 0x040fe400000e0000 */
[----:B------:R-:W-:Y:S02]  /*0ba0*/  IADD3.X R0, PT, PT, RZ, RZ, RZ, P0, !PT ;  /* 0x000000ffff007210 */ /* 0x000fe400007fe4ff */
[C---:B-1----:R-:W-:Y:S02]  /*0bb0*/  LEA R2, P0, R3.reuse, UR4, 0x2 ;  /* 0x0000000403027c11 */ /* 0x042fe4000f8010ff */
[----:B------:R-:W-:Y:S02]  /*0bc0*/  R2UR UR4, R52 ;  /* 0x00000000340472ca */ /* 0x000fe400000e0000 */
[----:B------:R-:W-:Y:S02]  /*0bd0*/  LEA.HI.X R3, R3, UR5, R0, 0x2, P0 ;  /* 0x0000000503037c11 */ /* 0x000fe400080f1400 */
[----:B------:R-:W-:-:S02]  /*0be0*/  R2UR UR5, R53 ;  /* 0x00000000350572ca */ /* 0x000fc400000e0000 */
[C---:B------:R-:W-:Y:S01]  /*0bf0*/  R2UR UR27, R53.reuse ;  /* 0x00000000351b72ca */ /* 0x040fe200000e0000 */
[----:B------:R-:W-:Y:S01]  /*0c00*/  STG.E desc[UR6][R2.64], R50 ;  /* 0x0000003202007986 */ /* 0x000fe2000c101906 */
[C---:B------:R-:W-:Y:S02]  /*0c10*/  R2UR UR28, R52.reuse ;  /* 0x00000000341c72ca */ /* 0x040fe400000e0000 */
[C---:B------:R-:W-:Y:S01]  /*0c20*/  R2UR UR29, R53.reuse ;  /* 0x00000000351d72ca */ /* 0x040fe200000e0000 */
[----:B------:R-:W-:Y:S01]  /*0c30*/  STG.E desc[UR8][R2.64+0x4], R49 ;  /* 0x0000043102007986 */ /* 0x000fe2000c101908 */
[C---:B------:R-:W-:Y:S02]  /*0c40*/  R2UR UR30, R52.reuse ;  /* 0x00000000341e72ca */ /* 0x040fe400000e0000 */
[----:B------:R-:W-:Y:S01]  /*0c50*/  R2UR UR31, R53 ;  /* 0x00000000351f72ca */ /* 0x000fe200000e0000 */
[----:B------:R-:W-:Y:S01]  /*0c60*/  STG.E desc[UR10][R2.64+0xc], R48 ;  /* 0x00000c3002007986 */ /* 0x000fe2000c10190a */
[----:B------:R-:W-:-:S02]  /*0c70*/  R2UR UR32, R52 ;  /* 0x00000000342072ca */ /* 0x000fc400000e0000 */
[C---:B------:R-:W-:Y:S01]  /*0c80*/  R2UR UR33, R53.reuse ;  /* 0x00000000352172ca */ /* 0x040fe200000e0000 */
[----:B------:R-:W-:Y:S01]  /*0c90*/  STG.E desc[UR4][R2.64+0x8], R41 ;  /* 0x0000082902007986 */ /* 0x000fe2000c101904 */
[----:B------:R-:W-:Y:S02]  /*0ca0*/  R2UR UR34, R52 ;  /* 0x00000000342272ca */ /* 0x000fe400000e0000 */
[----:B------:R-:W-:Y:S01]  /*0cb0*/  R2UR UR35, R53 ;  /* 0x00000000352372ca */ /* 0x000fe200000e0000 */
[----:B------:R-:W-:Y:S04]  /*0cc0*/  STG.E desc[UR12][R2.64+0x6000], R42 ;  /* 0x0060002a02007986 */ /* 0x000fe8000c10190c */
        /* <DEDUP_REMOVED lines=10> */
[----:B------:R-:W-:Y:S01]  /*0d70*/  STG.E desc[UR34][R2.64+0x1200c], R35 ;  /* 0x01200c2302007986 */ /* 0x000fe2000c101922 */
[----:B------:R-:W-:Y:S05]  /*0d80*/  EXIT ;  /* 0x000000000000794d */ /* 0x000fea0003800000 */
.L_x_2:
[----:B------:R-:W-:-:S00]  /*0d90*/  BRA `(.L_x_2) ;  /* 0xfffffffc00fc7947 */ /* 0x000fc0000383ffff */
[----:B------:R-:W-:-:S00]  /*0da0*/  NOP ;  /* 0x0000000000007918 */ /* 0x000fc00000000000 */
        /* <DEDUP_REMOVED lines=13> */
.L_x_3:


//--------------------- .nv.global.init           --------------------------
	.section	.nv.global.init,"aw",@progbits
.nv.global.init:
	.type		$str$1,@object
	.size		$str$1,($str - $str$1)
$str$1:
        /*0000*/ 	.byte	0x2f, 0x74, 0x6d, 0x70, 0x2f, 0x73, 0x61, 0x73, 0x73, 0x5f, 0x63, 0x75, 0x5f, 0x78, 0x31, 0x32
        /*0010*/ 	.byte	0x62, 0x32, 0x78, 0x61, 0x5f, 0x2f, 0x6b, 0x2e, 0x63, 0x75, 0x00
	.type		$str,@object
	.size		$str,(__unnamed_1 - $str)
$str:
        /*001b*/ 	.byte	0x6e, 0x75, 0x6d, 0x54, 0x68, 0x72, 0x65, 0x61, 0x64, 0x73, 0x42, 0x6c, 0x6f, 0x63, 0x6b, 0x74
        /*002b*/ 	.byte	0x69, 0x6c, 0x65, 0x20, 0x3d, 0x3d, 0x20, 0x62, 0x6c, 0x6f, 0x63, 0x6b, 0x44, 0x69, 0x6d, 0x2e
        /*003b*/ 	.byte	0x78, 0x00
	.type		__unnamed_1,@object
	.size		__unnamed_1,(.L_0 - __unnamed_1)
__unnamed_1:
        /*003d*/ 	.byte	0x76, 0x6f, 0x69, 0x64, 0x20, 0x62, 0x6c, 0x6f, 0x63, 0x6b, 0x74, 0x69, 0x6c, 0x69, 0x6e, 0x67
        /*004d*/ 	.byte	0x6d, 0x75, 0x6c, 0x74, 0x69, 0x28, 0x66, 0x6c, 0x6f, 0x61, 0x74, 0x20, 0x2a, 0x2c, 0x20, 0x66
        /*005d*/ 	.byte	0x6c, 0x6f, 0x61, 0x74, 0x20, 0x2a, 0x2c, 0x20, 0x66, 0x6c, 0x6f, 0x61, 0x74, 0x20, 0x2a, 0x29
        /*006d*/ 	.byte	0x00
.L_0:


//--------------------- .nv.shared._Z16blocktilingmultiPfS_S_ --------------------------
	.section	.nv.shared._Z16blocktilingmultiPfS_S_,"aw",@nobits
	.sectionflags	@""
	.align	4
.nv.shared._Z16blocktilingmultiPfS_S_:
	.zero		3072


//--------------------- .nv.shared.reserved.0     --------------------------
	.section	.nv.shared.reserved.0,"aw",@nobits
	.weak		__nv_reservedSMEM_offset_0_alias
	.size		__nv_reservedSMEM_offset_0_alias, 0, 64
	.other		__nv_reservedSMEM_offset_0_alias,@"STO_CUDA_RESERVED_SHARED STV_DEFAULT"
__nv_reservedSMEM_offset_0_alias:
	.zero		0
	.zero		64


//--------------------- .nv.constant0._Z16blocktilingmultiPfS_S_ --------------------------
	.section	.nv.constant0._Z16blocktilingmultiPfS_S_,"a",@progbits
	.sectionflags	@""
	.align	4
.nv.constant0._Z16blocktilingmultiPfS_S_:
	.zero		920


//--------------------- SYMBOLS --------------------------

	.type		.nv.reservedSmem.offset0,@object
	.size		.nv.reservedSmem.offset0,0x4
	.type		.nv.reservedSmem.cap,@object
	.size		.nv.reservedSmem.cap,0x4
	.type		__assertfail,@function
